//
// Generated by NVIDIA NVVM Compiler
//
// Compiler Build ID: CL-36424714
// Cuda compilation tools, release 13.0, V13.0.88
// Based on NVVM 20.0.0
//

.version 9.0
.target sm_100
.address_size 64

	// .globl	_Z16block_reduce_sumPKfPfm
.extern .shared .align 16 .b8 shared_mem[];

.visible .entry _Z16block_reduce_sumPKfPfm(
	.param .u64 .ptr .align 1 _Z16block_reduce_sumPKfPfm_param_0,
	.param .u64 .ptr .align 1 _Z16block_reduce_sumPKfPfm_param_1,
	.param .u64 _Z16block_reduce_sumPKfPfm_param_2
)
{
	.reg .pred 	%p<6>;
	.reg .b32 	%r<13>;
	.reg .b32 	%f<9>;
	.reg .b64 	%rd<11>;

	ld.param.u64 	%rd2, [_Z16block_reduce_sumPKfPfm_param_0];
	ld.param.u64 	%rd3, [_Z16block_reduce_sumPKfPfm_param_1];
	ld.param.u64 	%rd4, [_Z16block_reduce_sumPKfPfm_param_2];
	mov.u32 	%r1, %tid.x;
	mov.u32 	%r2, %ctaid.x;
	mov.u32 	%r12, %ntid.x;
	mad.lo.s32 	%r7, %r2, %r12, %r1;
	cvt.s64.s32 	%rd1, %r7;
	setp.le.u64 	%p1, %rd4, %rd1;
	mov.f32 	%f8, 0f00000000;
	@%p1 bra 	$L__BB0_2;
	cvta.to.global.u64 	%rd5, %rd2;
	shl.b64 	%rd6, %rd1, 2;
	add.s64 	%rd7, %rd5, %rd6;
	ld.global.nc.f32 	%f8, [%rd7];
$L__BB0_2:
	shl.b32 	%r8, %r1, 2;
	mov.u32 	%r9, shared_mem;
	add.s32 	%r4, %r9, %r8;
	st.shared.f32 	[%r4], %f8;
	bar.sync 	0;
	setp.lt.u32 	%p2, %r12, 2;
	@%p2 bra 	$L__BB0_6;
$L__BB0_3:
	shr.u32 	%r6, %r12, 1;
	setp.ge.u32 	%p3, %r1, %r6;
	@%p3 bra 	$L__BB0_5;
	shl.b32 	%r10, %r6, 2;
	add.s32 	%r11, %r4, %r10;
	ld.shared.f32 	%f4, [%r11];
	ld.shared.f32 	%f5, [%r4];
	add.f32 	%f6, %f4, %f5;
	st.shared.f32 	[%r4], %f6;
$L__BB0_5:
	bar.sync 	0;
	setp.gt.u32 	%p4, %r12, 3;
	mov.u32 	%r12, %r6;
	@%p4 bra 	$L__BB0_3;
$L__BB0_6:
	setp.ne.s32 	%p5, %r1, 0;
	@%p5 bra 	$L__BB0_8;
	ld.shared.f32 	%f7, [shared_mem];
	cvta.to.global.u64 	%rd8, %rd3;
	mul.wide.u32 	%rd9, %r2, 4;
	add.s64 	%rd10, %rd8, %rd9;
	st.global.f32 	[%rd10], %f7;
$L__BB0_8:
	ret;

}


// ===== COMPILED SASS (sm_100) =====

	.target	sm_100

	.elftype	@"ET_EXEC"


//--------------------- .note.nv.tkinfo           --------------------------
	.section	.note.nv.tkinfo,"",@"SHT_NOTE"
	.sectionflags	@"SHF_NOTE_NV_TKINFO"
	.tkinfo
        /*0018*/ 	.word	0x00000002
        /*0030*/ 	.string	""
        /*0030*/ 	.string	"ptxas"
        /*0030*/ 	.string	"Cuda compilation tools, release 13.0, V13.0.88"
        /*0030*/ 	.string	"Build cuda_13.0.r13.0/compiler.36424714_0"
        /*0030*/ 	.string	"-arch sm_100 -m 64 "



//--------------------- .note.nv.cuinfo           --------------------------
	.section	.note.nv.cuinfo,"",@"SHT_NOTE"
	.sectionflags	@"SHF_NOTE_NV_CUINFO"
        /*0018*/ 	.short	0x0002
        /*001a*/ 	.short	0x0064
        /*001c*/ 	.short	0x0082
	.zero		2


//--------------------- .nv.info                  --------------------------
	.section	.nv.info,"",@"SHT_CUDA_INFO"
	.align	4


	//----- nvinfo : EIATTR_REGCOUNT
	.align		4
        /*0000*/ 	.byte	0x04, 0x2f
        /*0002*/ 	.short	(.L_1 - .L_0)
	.align		4
.L_0:
        /*0004*/ 	.word	index@(_Z16block_reduce_sumPKfPfm)
        /*0008*/ 	.word	0x0000000b


	//----- nvinfo : EIATTR_FRAME_SIZE
	.align		4
.L_1:
        /*000c*/ 	.byte	0x04, 0x11
        /*000e*/ 	.short	(.L_3 - .L_2)
	.align		4
.L_2:
        /*0010*/ 	.word	index@(_Z16block_reduce_sumPKfPfm)
        /*0014*/ 	.word	0x00000000


	//----- nvinfo : EIATTR_MIN_STACK_SIZE
	.align		4
.L_3:
        /*0018*/ 	.byte	0x04, 0x12
        /*001a*/ 	.short	(.L_5 - .L_4)
	.align		4
.L_4:
        /*001c*/ 	.word	index@(_Z16block_reduce_sumPKfPfm)
        /*0020*/ 	.word	0x00000000
.L_5:


//--------------------- .nv.compat                --------------------------
	.section	.nv.compat,"",@"SHT_CUDA_COMPAT_INFO"
	.align	4
        /*0000*/ 	.byte	0x02, 0x09, 0x00, 0x00, 0x02, 0x02, 0x01, 0x00, 0x02, 0x05, 0x05, 0x00, 0x03, 0x07, 0x01, 0x01
        /*0010*/ 	.byte	0x02, 0x03, 0x00, 0x00, 0x02, 0x06, 0x01, 0x00, 0x04, 0x0b, 0x08, 0x00, 0x09, 0x00, 0x00, 0x00
        /*0020*/ 	.byte	0x00, 0x00, 0x00, 0x00


//--------------------- .nv.info._Z16block_reduce_sumPKfPfm --------------------------
	.section	.nv.info._Z16block_reduce_sumPKfPfm,"",@"SHT_CUDA_INFO"
	.sectionflags	@""
	.align	4


	//----- nvinfo : EIATTR_CUDA_API_VERSION
	.align		4
        /*0000*/ 	.byte	0x04, 0x37
        /*0002*/ 	.short	(.L_7 - .L_6)
.L_6:
        /*0004*/ 	.word	0x00000082


	//----- nvinfo : EIATTR_KPARAM_INFO
	.align		4
.L_7:
        /*0008*/ 	.byte	0x04, 0x17
        /*000a*/ 	.short	(.L_9 - .L_8)
.L_8:
        /*000c*/ 	.word	0x00000000
        /*0010*/ 	.short	0x0002
        /*0012*/ 	.short	0x0010
        /*0014*/ 	.byte	0x00, 0xf0, 0x21, 0x00


	//----- nvinfo : EIATTR_KPARAM_INFO
	.align		4
.L_9:
        /*0018*/ 	.byte	0x04, 0x17
        /*001a*/ 	.short	(.L_11 - .L_10)
.L_10:
        /*001c*/ 	.word	0x00000000
        /*0020*/ 	.short	0x0001
        /*0022*/ 	.short	0x0008
        /*0024*/ 	.byte	0x00, 0xf5, 0x21, 0x00


	//----- nvinfo : EIATTR_KPARAM_INFO
	.align		4
.L_11:
        /*0028*/ 	.byte	0x04, 0x17
        /*002a*/ 	.short	(.L_13 - .L_12)
.L_12:
        /*002c*/ 	.word	0x00000000
        /*0030*/ 	.short	0x0000
        /*0032*/ 	.short	0x0000
        /*0034*/ 	.byte	0x00, 0xf5, 0x21, 0x00


	//----- nvinfo : EIATTR_SPARSE_MMA_MASK
	.align		4
.L_13:
        /*0038*/ 	.byte	0x03, 0x50
        /*003a*/ 	.short	0x0000


	//----- nvinfo : EIATTR_MAXREG_COUNT
	.align		4
        /*003c*/ 	.byte	0x03, 0x1b
        /*003e*/ 	.short	0x00ff


	//----- nvinfo : EIATTR_NUM_BARRIERS
	.align		4
        /*0040*/ 	.byte	0x02, 0x4c
        /*0042*/ 	.byte	0x01
	.zero		1


	//----- nvinfo : EIATTR_MERCURY_ISA_VERSION
	.align		4
        /*0044*/ 	.byte	0x03, 0x5f
        /*0046*/ 	.short	0x0101


	//----- nvinfo : EIATTR_VRC_CTA_INIT_COUNT
	.align		4
        /*0048*/ 	.byte	0x02, 0x4a
	.zero		1
	.zero		1


	//----- nvinfo : EIATTR_EXIT_INSTR_OFFSETS
	.align		4
        /*004c*/ 	.byte	0x04, 0x1c
        /*004e*/ 	.short	(.L_15 - .L_14)


	//   ....[0]....
.L_14:
        /*0050*/ 	.word	0x00000240


	//   ....[1]....
        /*0054*/ 	.word	0x000002c0


	//----- nvinfo : EIATTR_CBANK_PARAM_SIZE
	.align		4
.L_15:
        /*0058*/ 	.byte	0x03, 0x19
        /*005a*/ 	.short	0x0018


	//----- nvinfo : EIATTR_PARAM_CBANK
	.align		4
        /*005c*/ 	.byte	0x04, 0x0a
        /*005e*/ 	.short	(.L_17 - .L_16)
	.align		4
.L_16:
        /*0060*/ 	.word	index@(.nv.constant0._Z16block_reduce_sumPKfPfm)
        /*0064*/ 	.short	0x0380
        /*0066*/ 	.short	0x0018


	//----- nvinfo : EIATTR_SW_WAR
	.align		4
.L_17:
        /*0068*/ 	.byte	0x04, 0x36
        /*006a*/ 	.short	(.L_19 - .L_18)
.L_18:
        /*006c*/ 	.word	0x00000008
.L_19:


//--------------------- .nv.callgraph             --------------------------
	.section	.nv.callgraph,"",@"SHT_CUDA_CALLGRAPH"
	.align	4
	.sectionentsize	8
	.align		4
        /*0000*/ 	.word	0x00000000
	.align		4
        /*0004*/ 	.word	0xffffffff
	.align		4
        /*0008*/ 	.word	0x00000000
	.align		4
        /*000c*/ 	.word	0xfffffffe
	.align		4
        /*0010*/ 	.word	0x00000000
	.align		4
        /*0014*/ 	.word	0xfffffffd
	.align		4
        /*0018*/ 	.word	0x00000000
	.align		4
        /*001c*/ 	.word	0xfffffffc


//--------------------- .text._Z16block_reduce_sumPKfPfm --------------------------
	.section	.text._Z16block_reduce_sumPKfPfm,"ax",@progbits
	.align	128
        .global         _Z16block_reduce_sumPKfPfm
        .type           _Z16block_reduce_sumPKfPfm,@function
        .size           _Z16block_reduce_sumPKfPfm,(.L_x_3 - _Z16block_reduce_sumPKfPfm)
        .other          _Z16block_reduce_sumPKfPfm,@"STO_CUDA_ENTRY STV_DEFAULT"
_Z16block_reduce_sumPKfPfm:
.text._Z16block_reduce_sumPKfPfm:
[----:B------:R-:W-:Y:S01]  /*0000*/  LDC R1, c[0x0][0x37c] ;  /* 0x0000df00ff017b82 */ /* 0x000fe20000000800 */
[----:B------:R-:W0:Y:S01]  /*0010*/  S2R R6, SR_TID.X ;  /* 0x0000000000067919 */ /* 0x000e220000002100 */
[----:B------:R-:W0:Y:S01]  /*0020*/  LDCU UR8, c[0x0][0x360] ;  /* 0x00006c00ff0877ac */ /* 0x000e220008000800 */
[----:B------:R-:W0:Y:S01]  /*0030*/  S2R R7, SR_CTAID.X ;  /* 0x0000000000077919 */ /* 0x000e220000002500 */
[----:B------:R-:W1:Y:S01]  /*0040*/  LDCU.64 UR4, c[0x0][0x390] ;  /* 0x00007200ff0477ac */ /* 0x000e620008000a00 */
[----:B------:R-:W2:Y:S01]  /*0050*/  LDCU.64 UR6, c[0x0][0x358] ;  /* 0x00006b00ff0677ac */ /* 0x000ea20008000a00 */
[----:B0-----:R-:W-:-:S05]  /*0060*/  IMAD R0, R7, UR8, R6 ;  /* 0x0000000807007c24 */ /* 0x001fca000f8e0206 */
[----:B-1----:R-:W-:Y:S02]  /*0070*/  ISETP.GE.U32.AND P0, PT, R0, UR4, PT ;  /* 0x0000000400007c0c */ /* 0x002fe4000bf06070 */
[----:B------:R-:W-:-:S04]  /*0080*/  SHF.R.S32.HI R3, RZ, 0x1f, R0 ;  /* 0x0000001fff037819 */ /* 0x000fc80000011400 */
[----:B------:R-:W-:-:S13]  /*0090*/  ISETP.GE.U32.AND.EX P0, PT, R3, UR5, PT, P0 ;  /* 0x0000000503007c0c */ /* 0x000fda000bf06100 */
[----:B------:R-:W0:Y:S02]  /*00a0*/  @!P0 LDC.64 R4, c[0x0][0x380] ;  /* 0x0000e000ff048b82 */ /* 0x000e240000000a00 */
[----:B0-----:R-:W-:Y:S01]  /*00b0*/  @!P0 LEA R2, P1, R0, R4, 0x2 ;  /* 0x0000000400028211 */ /* 0x001fe200078210ff */
[----:B------:R-:W-:-:S03]  /*00c0*/  IMAD.MOV.U32 R4, RZ, RZ, RZ ;  /* 0x000000ffff047224 */ /* 0x000fc600078e00ff */
[----:B------:R-:W-:-:S05]  /*00d0*/  @!P0 LEA.HI.X R3, R0, R5, R3, 0x2, P1 ;  /* 0x0000000500038211 */ /* 0x000fca00008f1403 */
[----:B--2---:R-:W2:Y:S01]  /*00e0*/  @!P0 LDG.E.CONSTANT R4, desc[UR6][R2.64] ;  /* 0x0000000602048981 */ /* 0x004ea2000c1e9900 */
[----:B------:R-:W0:Y:S01]  /*00f0*/  S2UR UR5, SR_CgaCtaId ;  /* 0x00000000000579c3 */ /* 0x000e220000008800 */
[----:B------:R-:W-:Y:S01]  /*0100*/  IMAD.U32 R0, RZ, RZ, UR8 ;  /* 0x00000008ff007e24 */ /* 0x000fe2000f8e00ff */
[----:B------:R-:W-:Y:S01]  /*0110*/  UMOV UR4, 0x400 ;  /* 0x0000040000047882 */ /* 0x000fe20000000000 */
[----:B------:R-:W-:-:S03]  /*0120*/  ISETP.NE.AND P0, PT, R6, RZ, PT ;  /* 0x000000ff0600720c */ /* 0x000fc60003f05270 */
[----:B------:R-:W-:Y:S01]  /*0130*/  ISETP.GE.U32.AND P1, PT, R0, 0x2, PT ;  /* 0x000000020000780c */ /* 0x000fe20003f26070 */
[----:B0-----:R-:W-:-:S06]  /*0140*/  ULEA UR4, UR5, UR4, 0x18 ;  /* 0x0000000405047291 */ /* 0x001fcc000f8ec0ff */
[----:B------:R-:W-:-:S05]  /*0150*/  LEA R5, R6, UR4, 0x2 ;  /* 0x0000000406057c11 */ /* 0x000fca000f8e10ff */
[----:B--2---:R0:W-:Y:S01]  /*0160*/  STS [R5], R4 ;  /* 0x0000000405007388 */ /* 0x0041e20000000800 */
[----:B------:R-:W-:Y:S06]  /*0170*/  BAR.SYNC.DEFER_BLOCKING 0x0 ;  /* 0x0000000000007b1d */ /* 0x000fec0000010000 */
[----:B------:R-:W-:Y:S05]  /*0180*/  @!P1 BRA `(.L_x_0) ;  /* 0x00000000002c9947 */ /* 0x000fea0003800000 */
.L_x_1:
[----:B------:R-:W-:-:S04]  /*0190*/  SHF.R.U32.HI R8, RZ, 0x1, R0 ;  /* 0x00000001ff087819 */ /* 0x000fc80000011600 */
[----:B------:R-:W-:-:S13]  /*01a0*/  ISETP.GE.U32.AND P1, PT, R6, R8, PT ;  /* 0x000000080600720c */ /* 0x000fda0003f26070 */
[----:B------:R-:W-:Y:S01]  /*01b0*/  @!P1 IMAD R2, R8, 0x4, R5 ;  /* 0x0000000408029824 */ /* 0x000fe200078e0205 */
[----:B------:R-:W-:Y:S05]  /*01c0*/  @!P1 LDS R3, [R5] ;  /* 0x0000000005039984 */ /* 0x000fea0000000800 */
[----:B------:R-:W0:Y:S02]  /*01d0*/  @!P1 LDS R2, [R2] ;  /* 0x0000000002029984 */ /* 0x000e240000000800 */
[----:B0-----:R-:W-:-:S05]  /*01e0*/  @!P1 FADD R4, R2, R3 ;  /* 0x0000000302049221 */ /* 0x001fca0000000000 */
[----:B------:R1:W-:Y:S01]  /*01f0*/  @!P1 STS [R5], R4 ;  /* 0x0000000405009388 */ /* 0x0003e20000000800 */
[----:B------:R-:W-:Y:S01]  /*0200*/  BAR.SYNC.DEFER_BLOCKING 0x0 ;  /* 0x0000000000007b1d */ /* 0x000fe20000010000 */
[----:B------:R-:W-:Y:S01]  /*0210*/  ISETP.GT.U32.AND P1, PT, R0, 0x3, PT ;  /* 0x000000030000780c */ /* 0x000fe20003f24070 */
[----:B------:R-:W-:-:S12]  /*0220*/  IMAD.MOV.U32 R0, RZ, RZ, R8 ;  /* 0x000000ffff007224 */ /* 0x000fd800078e0008 */
[----:B-1----:R-:W-:Y:S05]  /*0230*/  @P1 BRA `(.L_x_1) ;  /* 0xfffffffc00d41947 */ /* 0x002fea000383ffff */
.L_x_0:
[----:B------:R-:W-:Y:S05]  /*0240*/  @P0 EXIT ;  /* 0x000000000000094d */ /* 0x000fea0003800000 */
[----:B------:R-:W1:Y:S01]  /*0250*/  S2UR UR5, SR_CgaCtaId ;  /* 0x00000000000579c3 */ /* 0x000e620000008800 */
[----:B------:R-:W-:-:S07]  /*0260*/  UMOV UR4, 0x400 ;  /* 0x0000040000047882 */ /* 0x000fce0000000000 */
[----:B------:R-:W2:Y:S01]  /*0270*/  LDC.64 R2, c[0x0][0x388] ;  /* 0x0000e200ff027b82 */ /* 0x000ea20000000a00 */
[----:B-1----:R-:W-:Y:S01]  /*0280*/  ULEA UR4, UR5, UR4, 0x18 ;  /* 0x0000000405047291 */ /* 0x002fe2000f8ec0ff */
[----:B--2---:R-:W-:-:S08]  /*0290*/  IMAD.WIDE.U32 R2, R7, 0x4, R2 ;  /* 0x0000000407027825 */ /* 0x004fd000078e0002 */
[----:B0-----:R-:W0:Y:S04]  /*02a0*/  LDS R5, [UR4] ;  /* 0x00000004ff057984 */ /* 0x001e280008000800 */
[----:B0-----:R-:W-:Y:S01]  /*02b0*/  STG.E desc[UR6][R2.64], R5 ;  /* 0x0000000502007986 */ /* 0x001fe2000c101906 */
[----:B------:R-:W-:Y:S05]  /*02c0*/  EXIT ;  /* 0x000000000000794d */ /* 0x000fea0003800000 */
.L_x_2:
[----:B------:R-:W-:-:S00]  /*02d0*/  BRA `(.L_x_2) ;  /* 0xfffffffc00fc7947 */ /* 0x000fc0000383ffff */
[----:B------:R-:W-:-:S00]  /*02e0*/  NOP ;  /* 0x0000000000007918 */ /* 0x000fc00000000000 */
        /* <DEDUP_REMOVED lines=9> */
.L_x_3:


//--------------------- .nv.shared._Z16block_reduce_sumPKfPfm --------------------------
	.section	.nv.shared._Z16block_reduce_sumPKfPfm,"aw",@nobits
	.sectionflags	@""
	.align	16
	.zero		1024


//--------------------- .nv.shared.reserved.0     --------------------------
	.section	.nv.shared.reserved.0,"aw",@nobits
	.weak		__nv_reservedSMEM_offset_0_alias
	.size		__nv_reservedSMEM_offset_0_alias, 0, 64
	.other		__nv_reservedSMEM_offset_0_alias,@"STO_CUDA_RESERVED_SHARED STV_DEFAULT"
__nv_reservedSMEM_offset_0_alias:
	.zero		0
	.zero		64


//--------------------- .nv.constant0._Z16block_reduce_sumPKfPfm --------------------------
	.section	.nv.constant0._Z16block_reduce_sumPKfPfm,"a",@progbits
	.sectionflags	@""
	.align	4
.nv.constant0._Z16block_reduce_sumPKfPfm:
	.zero		920


//--------------------- SYMBOLS --------------------------

	.type		.nv.reservedSmem.offset0,@object
	.size		.nv.reservedSmem.offset0,0x4
	.type		.nv.reservedSmem.cap,@object
	.size		.nv.reservedSmem.cap,0x4
